	.headerflags	@"EF_CUDA_TEXMODE_UNIFIED EF_CUDA_64BIT_ADDRESS EF_CUDA_ACCELERATORS EF_CUDA_SM90 EF_CUDA_VIRTUAL_SM(EF_CUDA_SM90)"
	.elftype	@"ET_EXEC"


//--------------------- .nv.info                  --------------------------
	.section	.nv.info,"",@"SHT_CUDA_INFO"
	.align	4


	//----- nvinfo : EIATTR_REGCOUNT
	.align		4
        /*0000*/ 	.byte	0x04, 0x2f
        /*0002*/ 	.short	(.L_3 - .L_2)
	.align		4
.L_2:
        /*0004*/ 	.word	index@(triton_poi_fused__native_batch_norm_legit_no_training_19)
        /*0008*/ 	.word	0x00000012


	//----- nvinfo : EIATTR_MIN_STACK_SIZE
	.align		4
.L_3:
        /*000c*/ 	.byte	0x04, 0x12
        /*000e*/ 	.short	(.L_5 - .L_4)
	.align		4
.L_4:
        /*0010*/ 	.word	index@(triton_poi_fused__native_batch_norm_legit_no_training_19)
        /*0014*/ 	.word	0x00000000


	//----- nvinfo : EIATTR_FRAME_SIZE
	.align		4
.L_5:
        /*0018*/ 	.byte	0x04, 0x11
        /*001a*/ 	.short	(.L_7 - .L_6)
	.align		4
.L_6:
        /*001c*/ 	.word	index@(triton_poi_fused__native_batch_norm_legit_no_training_19)
        /*0020*/ 	.word	0x00000000


	//----- nvinfo : EIATTR_MIN_STACK_SIZE
	.align		4
.L_7:
        /*0024*/ 	.byte	0x04, 0x12
        /*0026*/ 	.short	(.L_9 - .L_8)
	.align		4
.L_8:
        /*0028*/ 	.word	index@(triton_poi_fused__native_batch_norm_legit_no_training_19)
        /*002c*/ 	.word	0x00000000
.L_9:


//--------------------- .nv.info.triton_poi_fused__native_batch_norm_legit_no_training_19 --------------------------
	.section	.nv.info.triton_poi_fused__native_batch_norm_legit_no_training_19,"",@"SHT_CUDA_INFO"
	.sectionflags	@""
	.align	4


	//----- nvinfo : EIATTR_CUDA_API_VERSION
	.align		4
        /*0000*/ 	.byte	0x04, 0x37
        /*0002*/ 	.short	(.L_11 - .L_10)
.L_10:
        /*0004*/ 	.word	0x0000007c


	//----- nvinfo : EIATTR_KPARAM_INFO
	.align		4
.L_11:
        /*0008*/ 	.byte	0x04, 0x17
        /*000a*/ 	.short	(.L_13 - .L_12)
.L_12:
        /*000c*/ 	.word	0x00000000
        /*0010*/ 	.short	0x0006
        /*0012*/ 	.short	0x0030
        /*0014*/ 	.byte	0x00, 0xf0, 0x11, 0x00


	//----- nvinfo : EIATTR_KPARAM_INFO
	.align		4
.L_13:
        /*0018*/ 	.byte	0x04, 0x17
        /*001a*/ 	.short	(.L_15 - .L_14)
.L_14:
        /*001c*/ 	.word	0x00000000
        /*0020*/ 	.short	0x0005
        /*0022*/ 	.short	0x0028
        /*0024*/ 	.byte	0x00, 0xf4, 0x21, 0x00


	//----- nvinfo : EIATTR_KPARAM_INFO
	.align		4
.L_15:
        /*0028*/ 	.byte	0x04, 0x17
        /*002a*/ 	.short	(.L_17 - .L_16)
.L_16:
        /*002c*/ 	.word	0x00000000
        /*0030*/ 	.short	0x0004
        /*0032*/ 	.short	0x0020
        /*0034*/ 	.byte	0x00, 0xf4, 0x21, 0x00


	//----- nvinfo : EIATTR_KPARAM_INFO
	.align		4
.L_17:
        /*0038*/ 	.byte	0x04, 0x17
        /*003a*/ 	.short	(.L_19 - .L_18)
.L_18:
        /*003c*/ 	.word	0x00000000
        /*0040*/ 	.short	0x0003
        /*0042*/ 	.short	0x0018
        /*0044*/ 	.byte	0x00, 0xf4, 0x21, 0x00


	//----- nvinfo : EIATTR_KPARAM_INFO
	.align		4
.L_19:
        /*0048*/ 	.byte	0x04, 0x17
        /*004a*/ 	.short	(.L_21 - .L_20)
.L_20:
        /*004c*/ 	.word	0x00000000
        /*0050*/ 	.short	0x0002
        /*0052*/ 	.short	0x0010
        /*0054*/ 	.byte	0x00, 0xf4, 0x21, 0x00


	//----- nvinfo : EIATTR_KPARAM_INFO
	.align		4
.L_21:
        /*0058*/ 	.byte	0x04, 0x17
        /*005a*/ 	.short	(.L_23 - .L_22)
.L_22:
        /*005c*/ 	.word	0x00000000
        /*0060*/ 	.short	0x0001
        /*0062*/ 	.short	0x0008
        /*0064*/ 	.byte	0x00, 0xf4, 0x21, 0x00


	//----- nvinfo : EIATTR_KPARAM_INFO
	.align		4
.L_23:
        /*0068*/ 	.byte	0x04, 0x17
        /*006a*/ 	.short	(.L_25 - .L_24)
.L_24:
        /*006c*/ 	.word	0x00000000
        /*0070*/ 	.short	0x0000
        /*0072*/ 	.short	0x0000
        /*0074*/ 	.byte	0x00, 0xf4, 0x21, 0x00


	//----- nvinfo : EIATTR_SPARSE_MMA_MASK
	.align		4
.L_25:
        /*0078*/ 	.byte	0x03, 0x50
        /*007a*/ 	.short	0x0000


	//----- nvinfo : EIATTR_MAXREG_COUNT
	.align		4
        /*007c*/ 	.byte	0x03, 0x1b
        /*007e*/ 	.short	0x00ff


	//----- nvinfo : EIATTR_EXIT_INSTR_OFFSETS
	.align		4
        /*0080*/ 	.byte	0x04, 0x1c
        /*0082*/ 	.short	(.L_27 - .L_26)


	//   ....[0]....
.L_26:
        /*0084*/ 	.word	0x00000390


	//----- nvinfo : EIATTR_REQNTID
	.align		4
.L_27:
        /*0088*/ 	.byte	0x04, 0x10
        /*008a*/ 	.short	(.L_29 - .L_28)
.L_28:
        /*008c*/ 	.word	0x00000080
        /*0090*/ 	.word	0x00000001
        /*0094*/ 	.word	0x00000001


	//----- nvinfo : EIATTR_CBANK_PARAM_SIZE
	.align		4
.L_29:
        /*0098*/ 	.byte	0x03, 0x19
        /*009a*/ 	.short	0x0034


	//----- nvinfo : EIATTR_PARAM_CBANK
	.align		4
        /*009c*/ 	.byte	0x04, 0x0a
        /*009e*/ 	.short	(.L_31 - .L_30)
	.align		4
.L_30:
        /*00a0*/ 	.word	index@(.nv.constant0.triton_poi_fused__native_batch_norm_legit_no_training_19)
        /*00a4*/ 	.short	0x0210
        /*00a6*/ 	.short	0x0034


	//----- nvinfo : EIATTR_SW_WAR
	.align		4
.L_31:
        /*00a8*/ 	.byte	0x04, 0x36
        /*00aa*/ 	.short	(.L_33 - .L_32)
.L_32:
        /*00ac*/ 	.word	0x00000008
.L_33:


//--------------------- .nv.callgraph             --------------------------
	.section	.nv.callgraph,"",@"SHT_CUDA_CALLGRAPH"
	.align	4
	.sectionentsize	8
	.align		4
        /*0000*/ 	.word	0x00000000
	.align		4
        /*0004*/ 	.word	0xffffffff
	.align		4
        /*0008*/ 	.word	0x00000000
	.align		4
        /*000c*/ 	.word	0xfffffffe
	.align		4
        /*0010*/ 	.word	0x00000000
	.align		4
        /*0014*/ 	.word	0xfffffffd
	.align		4
        /*0018*/ 	.word	0x00000000
	.align		4
        /*001c*/ 	.word	0xfffffffc


//--------------------- .nv.constant4             --------------------------
	.section	.nv.constant4,"a",@progbits
	.align	8
	.align		8
.nv.constant4:
        /*0000*/ 	.dword	_$_str
	.align		8
        /*0008*/ 	.dword	_$_str_$_2


//--------------------- .text.triton_poi_fused__native_batch_norm_legit_no_training_19 --------------------------
	.section	.text.triton_poi_fused__native_batch_norm_legit_no_training_19,"ax",@progbits
	.align	128
        .global         triton_poi_fused__native_batch_norm_legit_no_training_19
        .type           triton_poi_fused__native_batch_norm_legit_no_training_19,@function
        .size           triton_poi_fused__native_batch_norm_legit_no_training_19,(.L_x_1 - triton_poi_fused__native_batch_norm_legit_no_training_19)
        .other          triton_poi_fused__native_batch_norm_legit_no_training_19,@"STO_CUDA_ENTRY STV_DEFAULT"
triton_poi_fused__native_batch_norm_legit_no_training_19:
.text.triton_poi_fused__native_batch_norm_legit_no_training_19:
[----:B------:R-:W-:Y:S01]  /*0000*/  LDC R1, c[0x0][0x28] ;  /* 0x00000a00ff017b82 */ /* 0x000fe20000000800 */
[----:B------:R-:W1:Y:S07]  /*0010*/  S2R R0, SR_TID.X ;  /* 0x0000000000007919 */ /* 0x000e6e0000002100 */
[----:B------:R-:W2:Y:S01]  /*0020*/  LDC.64 R2, c[0x0][0x220] ;  /* 0x00008800ff027b82 */ /* 0x000ea20000000a00 */
[----:B------:R-:W-:Y:S01]  /*0030*/  ULDC.64 UR4, c[0x0][0x208] ;  /* 0x0000820000047ab9 */ /* 0x000fe20000000a00 */
[----:B------:R-:W3:Y:S06]  /*0040*/  S2R R7, SR_CTAID.X ;  /* 0x0000000000077919 */ /* 0x000eec0000002500 */
[----:B------:R-:W4:Y:S08]  /*0050*/  LDC.64 R8, c[0x0][0x228] ;  /* 0x00008a00ff087b82 */ /* 0x000f300000000a00 */
[----:B------:R-:W5:Y:S01]  /*0060*/  LDC.64 R10, c[0x0][0x230] ;  /* 0x00008c00ff0a7b82 */ /* 0x000f620000000a00 */
[----:B-1----:R-:W-:-:S02]  /*0070*/  SHF.L.U32 R0, R0, 0x1, RZ ;  /* 0x0000000100007819 */ /* 0x002fc400000006ff */
[----:B---3--:R-:W-:Y:S02]  /*0080*/  SHF.R.S32.HI R5, RZ, 0x17, R7 ;  /* 0x00000017ff057819 */ /* 0x008fe40000011407 */
[----:B------:R-:W-:Y:S02]  /*0090*/  LOP3.LUT R0, R0, 0xfe, RZ, 0xc0, !PT ;  /* 0x000000fe00007812 */ /* 0x000fe400078ec0ff */
[----:B------:R-:W-:Y:S02]  /*00a0*/  SGXT R5, R5, 0x1 ;  /* 0x000000010505781a */ /* 0x000fe40000000200 */
[----:B------:R-:W-:Y:S02]  /*00b0*/  LEA R0, R7, R0, 0x8 ;  /* 0x0000000007007211 */ /* 0x000fe400078e40ff */
[----:B------:R-:W1:Y:S02]  /*00c0*/  LDC.64 R6, c[0x0][0x218] ;  /* 0x00008600ff067b82 */ /* 0x000e640000000a00 */
[----:B------:R-:W-:-:S04]  /*00d0*/  LEA.HI R5, R5, R0, RZ, 0x9 ;  /* 0x0000000005057211 */ /* 0x000fc800078f48ff */
[----:B------:R-:W-:-:S04]  /*00e0*/  LOP3.LUT R5, R5, 0xfffffe00, RZ, 0xc0, !PT ;  /* 0xfffffe0005057812 */ /* 0x000fc800078ec0ff */
[----:B------:R-:W-:Y:S02]  /*00f0*/  IADD3 R13, R0, -R5, RZ ;  /* 0x80000005000d7210 */ /* 0x000fe40007ffe0ff */
[----:B------:R-:W3:Y:S03]  /*0100*/  LDC.64 R4, c[0x0][0x210] ;  /* 0x00008400ff047b82 */ /* 0x000ee60000000a00 */
[----:B--2---:R-:W-:-:S06]  /*0110*/  IMAD.WIDE R2, R13, 0x4, R2 ;  /* 0x000000040d027825 */ /* 0x004fcc00078e0202 */
[----:B------:R-:W2:Y:S01]  /*0120*/  LDG.E.EL.64 R2, desc[UR4][R2.64] ;  /* 0x0000000402027981 */ /* 0x000ea2000c2e1b00 */
[----:B-1----:R-:W-:-:S06]  /*0130*/  IMAD.WIDE R6, R13, 0x4, R6 ;  /* 0x000000040d067825 */ /* 0x002fcc00078e0206 */
[----:B------:R-:W2:Y:S01]  /*0140*/  LDG.E.EL.64 R6, desc[UR4][R6.64] ;  /* 0x0000000406067981 */ /* 0x000ea2000c2e1b00 */
[----:B---3--:R-:W-:-:S06]  /*0150*/  IMAD.WIDE R4, R0, 0x4, R4 ;  /* 0x0000000400047825 */ /* 0x008fcc00078e0204 */
[----:B------:R-:W3:Y:S01]  /*0160*/  LDG.E.64 R4, desc[UR4][R4.64] ;  /* 0x0000000404047981 */ /* 0x000ee2000c1e1b00 */
[----:B----4-:R-:W-:-:S04]  /*0170*/  IMAD.WIDE R8, R13, 0x4, R8 ;  /* 0x000000040d087825 */ /* 0x010fc800078e0208 */
[----:B-----5:R-:W-:Y:S02]  /*0180*/  IMAD.WIDE R10, R13, 0x4, R10 ;  /* 0x000000040d0a7825 */ /* 0x020fe400078e020a */
[----:B------:R-:W4:Y:S04]  /*0190*/  LDG.E.EL.64 R8, desc[UR4][R8.64] ;  /* 0x0000000408087981 */ /* 0x000f28000c2e1b00 */
[----:B------:R-:W4:Y:S01]  /*01a0*/  LDG.E.EL.64 R10, desc[UR4][R10.64] ;  /* 0x000000040a0a7981 */ /* 0x000f22000c2e1b00 */
[----:B------:R-:W-:Y:S01]  /*01b0*/  HFMA2.MMA R15, -RZ, RZ, 1.625, 0 ;  /* 0x3e800000ff0f7435 */ /* 0x000fe200000001ff */
[----:B--2---:R-:W-:Y:S01]  /*01c0*/  FADD R2, R2, 9.9999997473787516356e-06 ;  /* 0x3727c5ac02027421 */ /* 0x004fe20000000000 */
[----:B------:R-:W-:-:S03]  /*01d0*/  FADD R12, R3, 9.9999997473787516356e-06 ;  /* 0x3727c5ac030c7421 */ /* 0x000fc60000000000 */
[----:B------:R1:W2:Y:S08]  /*01e0*/  MUFU.SQRT R13, R2 ;  /* 0x00000002000d7308 */ /* 0x0002b00000002000 */
[----:B------:R-:W5:Y:S01]  /*01f0*/  MUFU.SQRT R14, R12 ;  /* 0x0000000c000e7308 */ /* 0x000f620000002000 */
[----:B-1----:R-:W1:Y:S01]  /*0200*/  LDC.64 R2, c[0x0][0x238] ;  /* 0x00008e00ff027b82 */ /* 0x002e620000000a00 */
[----:B--2---:R-:W-:-:S02]  /*0210*/  FSETP.GT.AND P0, PT, R13, 8.50705917302346158658e+37, PT ;  /* 0x7e8000000d00780b */ /* 0x004fc40003f04000 */
[----:B------:R-:W-:Y:S02]  /*0220*/  FSETP.GEU.AND P2, PT, R13, 1.175494350822287508e-38, PT ;  /* 0x008000000d00780b */ /* 0x000fe40003f4e000 */
[C---:B-----5:R-:W-:Y:S02]  /*0230*/  FSETP.GT.AND P1, PT, R14.reuse, 8.50705917302346158658e+37, PT ;  /* 0x7e8000000e00780b */ /* 0x060fe40003f24000 */
[----:B------:R-:W-:-:S07]  /*0240*/  FSETP.GEU.AND P3, PT, R14, 1.175494350822287508e-38, PT ;  /* 0x008000000e00780b */ /* 0x000fce0003f6e000 */
[----:B------:R-:W-:-:S04]  /*0250*/  @P0 FMUL R13, R13, 0.25 ;  /* 0x3e8000000d0d0820 */ /* 0x000fc80000400000 */
[----:B------:R-:W-:Y:S01]  /*0260*/  @!P2 FMUL R13, R13, 16777216 ;  /* 0x4b8000000d0da820 */ /* 0x000fe20000400000 */
[----:B------:R-:W-:-:S04]  /*0270*/  @P1 FMUL R14, R14, 0.25 ;  /* 0x3e8000000e0e1820 */ /* 0x000fc80000400000 */
[----:B------:R-:W-:Y:S01]  /*0280*/  @!P3 FMUL R14, R14, 16777216 ;  /* 0x4b8000000e0eb820 */ /* 0x000fe20000400000 */
[----:B------:R-:W2:Y:S01]  /*0290*/  MUFU.RCP R13, R13 ;  /* 0x0000000d000d7308 */ /* 0x000ea20000001000 */
[----:B------:R-:W-:-:S07]  /*02a0*/  FSEL R12, R15, 1, P0 ;  /* 0x3f8000000f0c7808 */ /* 0x000fce0000000000 */
[----:B------:R-:W5:Y:S01]  /*02b0*/  MUFU.RCP R14, R14 ;  /* 0x0000000e000e7308 */ /* 0x000f620000001000 */
[----:B------:R-:W-:Y:S01]  /*02c0*/  FSEL R15, R15, 1, P1 ;  /* 0x3f8000000f0f7808 */ /* 0x000fe20000800000 */
[----:B------:R-:W-:Y:S01]  /*02d0*/  @!P2 FMUL R12, R12, 16777216 ;  /* 0x4b8000000c0ca820 */ /* 0x000fe20000400000 */
[----:B---3--:R-:W-:-:S03]  /*02e0*/  FADD R4, R4, -R6 ;  /* 0x8000000604047221 */ /* 0x008fc60000000000 */
[----:B------:R-:W-:Y:S01]  /*02f0*/  @!P3 FMUL R15, R15, 16777216 ;  /* 0x4b8000000f0fb820 */ /* 0x000fe20000400000 */
[----:B------:R-:W-:Y:S01]  /*0300*/  FADD R5, R5, -R7 ;  /* 0x8000000705057221 */ /* 0x000fe20000000000 */
[----:B--2---:R-:W-:Y:S02]  /*0310*/  FMUL R13, R13, R12 ;  /* 0x0000000c0d0d7220 */ /* 0x004fe40000400000 */
[----:B-----5:R-:W-:Y:S02]  /*0320*/  FMUL R6, R14, R15 ;  /* 0x0000000f0e067220 */ /* 0x020fe40000400000 */
[----:B------:R-:W-:Y:S02]  /*0330*/  FMUL R13, R4, R13 ;  /* 0x0000000d040d7220 */ /* 0x000fe40000400000 */
[----:B------:R-:W-:Y:S01]  /*0340*/  FMUL R6, R5, R6 ;  /* 0x0000000605067220 */ /* 0x000fe20000400000 */
[----:B-1----:R-:W-:-:S04]  /*0350*/  IMAD.WIDE R2, R0, 0x4, R2 ;  /* 0x0000000400027825 */ /* 0x002fc800078e0202 */
[----:B----4-:R-:W-:Y:S01]  /*0360*/  FFMA R8, R8, R13, R10 ;  /* 0x0000000d08087223 */ /* 0x010fe2000000000a */
[----:B------:R-:W-:-:S05]  /*0370*/  FFMA R9, R9, R6, R11 ;  /* 0x0000000609097223 */ /* 0x000fca000000000b */
[----:B------:R-:W-:Y:S01]  /*0380*/  STG.E.64 desc[UR4][R2.64], R8 ;  /* 0x0000000802007986 */ /* 0x000fe2000c101b04 */
[----:B------:R-:W-:Y:S05]  /*0390*/  EXIT ;  /* 0x000000000000794d */ /* 0x000fea0003800000 */
.L_x_0:
[----:B------:R-:W-:-:S00]  /*03a0*/  BRA `(.L_x_0) ;  /* 0xfffffffc00fc7947 */ /* 0x000fc0000383ffff */
[----:B------:R-:W-:-:S00]  /*03b0*/  NOP ;  /* 0x0000000000007918 */ /* 0x000fc00000000000 */
        /* <DEDUP_REMOVED lines=12> */
.L_x_1:


//--------------------- .nv.global.init           --------------------------
	.section	.nv.global.init,"aw",@progbits
.nv.global.init:
	.type		_$_str,@object
	.size		_$_str,(_$_str_$_2 - _$_str)
_$_str:
        /*0000*/ 	.byte	0x5f, 0x5f, 0x43, 0x55, 0x44, 0x41, 0x5f, 0x46, 0x54, 0x5a, 0x00
	.type		_$_str_$_2,@object
	.size		_$_str_$_2,(.L_1 - _$_str_$_2)
_$_str_$_2:
        /*000b*/ 	.byte	0x5f, 0x5f, 0x43, 0x55, 0x44, 0x41, 0x5f, 0x50, 0x52, 0x45, 0x43, 0x5f, 0x53, 0x51, 0x52, 0x54
        /*001b*/ 	.byte	0x00
.L_1:


//--------------------- .nv.constant0.triton_poi_fused__native_batch_norm_legit_no_training_19 --------------------------
	.section	.nv.constant0.triton_poi_fused__native_batch_norm_legit_no_training_19,"a",@progbits
	.sectionflags	@""
	.align	4
.nv.constant0.triton_poi_fused__native_batch_norm_legit_no_training_19:
	.zero		580
